//
// Generated by NVIDIA NVVM Compiler
//
// Compiler Build ID: CL-36424714
// Cuda compilation tools, release 13.0, V13.0.88
// Based on NVVM 20.0.0
//

.version 9.0
.target sm_100
.address_size 64

	// .globl	_Z9reductioniPfS_
// _ZZ9reductioniPfS_E5s_sum has been demoted

.visible .entry _Z9reductioniPfS_(
	.param .u32 _Z9reductioniPfS__param_0,
	.param .u64 .ptr .align 1 _Z9reductioniPfS__param_1,
	.param .u64 .ptr .align 1 _Z9reductioniPfS__param_2
)
{
	.reg .pred 	%p<6>;
	.reg .b32 	%r<8>;
	.reg .b32 	%f<17>;
	.reg .b64 	%rd<7>;
	// demoted variable
	.shared .align 4 .b8 _ZZ9reductioniPfS_E5s_sum[128];
	ld.param.u64 	%rd2, [_Z9reductioniPfS__param_1];
	ld.param.u64 	%rd1, [_Z9reductioniPfS__param_2];
	cvta.to.global.u64 	%rd3, %rd2;
	mov.u32 	%r3, %tid.x;
	mov.u32 	%r4, %ctaid.x;
	mov.u32 	%r5, %ntid.x;
	mad.lo.s32 	%r1, %r4, %r5, %r3;
	mul.wide.u32 	%rd4, %r1, 4;
	add.s64 	%rd5, %rd3, %rd4;
	ld.global.f32 	%f1, [%rd5];
	shl.b32 	%r6, %r1, 2;
	mov.u32 	%r7, _ZZ9reductioniPfS_E5s_sum;
	add.s32 	%r2, %r7, %r6;
	st.shared.f32 	[%r2], %f1;
	bar.sync 	0;
	setp.gt.u32 	%p1, %r1, 15;
	@%p1 bra 	$L__BB0_2;
	ld.shared.f32 	%f2, [%r2+64];
	ld.shared.f32 	%f3, [%r2];
	add.f32 	%f4, %f2, %f3;
	st.shared.f32 	[%r2], %f4;
$L__BB0_2:
	bar.sync 	0;
	setp.gt.u32 	%p2, %r1, 7;
	@%p2 bra 	$L__BB0_4;
	ld.shared.f32 	%f5, [%r2+32];
	ld.shared.f32 	%f6, [%r2];
	add.f32 	%f7, %f5, %f6;
	st.shared.f32 	[%r2], %f7;
$L__BB0_4:
	bar.sync 	0;
	setp.gt.u32 	%p3, %r1, 3;
	@%p3 bra 	$L__BB0_6;
	ld.shared.f32 	%f8, [%r2+16];
	ld.shared.f32 	%f9, [%r2];
	add.f32 	%f10, %f8, %f9;
	st.shared.f32 	[%r2], %f10;
$L__BB0_6:
	bar.sync 	0;
	setp.gt.u32 	%p4, %r1, 1;
	@%p4 bra 	$L__BB0_8;
	ld.shared.f32 	%f11, [%r2+8];
	ld.shared.f32 	%f12, [%r2];
	add.f32 	%f13, %f11, %f12;
	st.shared.f32 	[%r2], %f13;
$L__BB0_8:
	bar.sync 	0;
	setp.ne.s32 	%p5, %r1, 0;
	@%p5 bra 	$L__BB0_10;
	ld.shared.f32 	%f14, [_ZZ9reductioniPfS_E5s_sum+4];
	ld.shared.f32 	%f15, [_ZZ9reductioniPfS_E5s_sum];
	add.f32 	%f16, %f14, %f15;
	st.shared.f32 	[_ZZ9reductioniPfS_E5s_sum], %f16;
	cvta.to.global.u64 	%rd6, %rd1;
	st.global.f32 	[%rd6], %f16;
$L__BB0_10:
	ret;

}


// ===== COMPILED SASS (sm_100) =====

	.target	sm_100

	.elftype	@"ET_EXEC"


//--------------------- .note.nv.tkinfo           --------------------------
	.section	.note.nv.tkinfo,"",@"SHT_NOTE"
	.sectionflags	@"SHF_NOTE_NV_TKINFO"
	.tkinfo
        /*0018*/ 	.word	0x00000002
        /*0030*/ 	.string	""
        /*0030*/ 	.string	"ptxas"
        /*0030*/ 	.string	"Cuda compilation tools, release 13.0, V13.0.88"
        /*0030*/ 	.string	"Build cuda_13.0.r13.0/compiler.36424714_0"
        /*0030*/ 	.string	"-arch sm_100 -m 64 "



//--------------------- .note.nv.cuinfo           --------------------------
	.section	.note.nv.cuinfo,"",@"SHT_NOTE"
	.sectionflags	@"SHF_NOTE_NV_CUINFO"
        /*0018*/ 	.short	0x0002
        /*001a*/ 	.short	0x0064
        /*001c*/ 	.short	0x0082
	.zero		2


//--------------------- .nv.info                  --------------------------
	.section	.nv.info,"",@"SHT_CUDA_INFO"
	.align	4


	//----- nvinfo : EIATTR_REGCOUNT
	.align		4
        /*0000*/ 	.byte	0x04, 0x2f
        /*0002*/ 	.short	(.L_1 - .L_0)
	.align		4
.L_0:
        /*0004*/ 	.word	index@(_Z9reductioniPfS_)
        /*0008*/ 	.word	0x0000000c


	//----- nvinfo : EIATTR_FRAME_SIZE
	.align		4
.L_1:
        /*000c*/ 	.byte	0x04, 0x11
        /*000e*/ 	.short	(.L_3 - .L_2)
	.align		4
.L_2:
        /*0010*/ 	.word	index@(_Z9reductioniPfS_)
        /*0014*/ 	.word	0x00000000


	//----- nvinfo : EIATTR_MIN_STACK_SIZE
	.align		4
.L_3:
        /*0018*/ 	.byte	0x04, 0x12
        /*001a*/ 	.short	(.L_5 - .L_4)
	.align		4
.L_4:
        /*001c*/ 	.word	index@(_Z9reductioniPfS_)
        /*0020*/ 	.word	0x00000000
.L_5:


//--------------------- .nv.compat                --------------------------
	.section	.nv.compat,"",@"SHT_CUDA_COMPAT_INFO"
	.align	4
        /*0000*/ 	.byte	0x02, 0x09, 0x00, 0x00, 0x02, 0x02, 0x01, 0x00, 0x02, 0x05, 0x05, 0x00, 0x03, 0x07, 0x01, 0x01
        /*0010*/ 	.byte	0x02, 0x03, 0x00, 0x00, 0x02, 0x06, 0x01, 0x00, 0x04, 0x0b, 0x08, 0x00, 0x09, 0x00, 0x00, 0x00
        /*0020*/ 	.byte	0x00, 0x00, 0x00, 0x00


//--------------------- .nv.info._Z9reductioniPfS_ --------------------------
	.section	.nv.info._Z9reductioniPfS_,"",@"SHT_CUDA_INFO"
	.sectionflags	@""
	.align	4


	//----- nvinfo : EIATTR_CUDA_API_VERSION
	.align		4
        /*0000*/ 	.byte	0x04, 0x37
        /*0002*/ 	.short	(.L_7 - .L_6)
.L_6:
        /*0004*/ 	.word	0x00000082


	//----- nvinfo : EIATTR_KPARAM_INFO
	.align		4
.L_7:
        /*0008*/ 	.byte	0x04, 0x17
        /*000a*/ 	.short	(.L_9 - .L_8)
.L_8:
        /*000c*/ 	.word	0x00000000
        /*0010*/ 	.short	0x0002
        /*0012*/ 	.short	0x0010
        /*0014*/ 	.byte	0x00, 0xf5, 0x21, 0x00


	//----- nvinfo : EIATTR_KPARAM_INFO
	.align		4
.L_9:
        /*0018*/ 	.byte	0x04, 0x17
        /*001a*/ 	.short	(.L_11 - .L_10)
.L_10:
        /*001c*/ 	.word	0x00000000
        /*0020*/ 	.short	0x0001
        /*0022*/ 	.short	0x0008
        /*0024*/ 	.byte	0x00, 0xf5, 0x21, 0x00


	//----- nvinfo : EIATTR_KPARAM_INFO
	.align		4
.L_11:
        /*0028*/ 	.byte	0x04, 0x17
        /*002a*/ 	.short	(.L_13 - .L_12)
.L_12:
        /*002c*/ 	.word	0x00000000
        /*0030*/ 	.short	0x0000
        /*0032*/ 	.short	0x0000
        /*0034*/ 	.byte	0x00, 0xf0, 0x11, 0x00


	//----- nvinfo : EIATTR_SPARSE_MMA_MASK
	.align		4
.L_13:
        /*0038*/ 	.byte	0x03, 0x50
        /*003a*/ 	.short	0x0000


	//----- nvinfo : EIATTR_MAXREG_COUNT
	.align		4
        /*003c*/ 	.byte	0x03, 0x1b
        /*003e*/ 	.short	0x00ff


	//----- nvinfo : EIATTR_NUM_BARRIERS
	.align		4
        /*0040*/ 	.byte	0x02, 0x4c
        /*0042*/ 	.byte	0x01
	.zero		1


	//----- nvinfo : EIATTR_MERCURY_ISA_VERSION
	.align		4
        /*0044*/ 	.byte	0x03, 0x5f
        /*0046*/ 	.short	0x0101


	//----- nvinfo : EIATTR_VRC_CTA_INIT_COUNT
	.align		4
        /*0048*/ 	.byte	0x02, 0x4a
	.zero		1
	.zero		1


	//----- nvinfo : EIATTR_EXIT_INSTR_OFFSETS
	.align		4
        /*004c*/ 	.byte	0x04, 0x1c
        /*004e*/ 	.short	(.L_15 - .L_14)


	//   ....[0]....
.L_14:
        /*0050*/ 	.word	0x00000280


	//   ....[1]....
        /*0054*/ 	.word	0x000002e0


	//----- nvinfo : EIATTR_CBANK_PARAM_SIZE
	.align		4
.L_15:
        /*0058*/ 	.byte	0x03, 0x19
        /*005a*/ 	.short	0x0018


	//----- nvinfo : EIATTR_PARAM_CBANK
	.align		4
        /*005c*/ 	.byte	0x04, 0x0a
        /*005e*/ 	.short	(.L_17 - .L_16)
	.align		4
.L_16:
        /*0060*/ 	.word	index@(.nv.constant0._Z9reductioniPfS_)
        /*0064*/ 	.short	0x0380
        /*0066*/ 	.short	0x0018


	//----- nvinfo : EIATTR_SW_WAR
	.align		4
.L_17:
        /*0068*/ 	.byte	0x04, 0x36
        /*006a*/ 	.short	(.L_19 - .L_18)
.L_18:
        /*006c*/ 	.word	0x00000008
.L_19:


//--------------------- .nv.callgraph             --------------------------
	.section	.nv.callgraph,"",@"SHT_CUDA_CALLGRAPH"
	.align	4
	.sectionentsize	8
	.align		4
        /*0000*/ 	.word	0x00000000
	.align		4
        /*0004*/ 	.word	0xffffffff
	.align		4
        /*0008*/ 	.word	0x00000000
	.align		4
        /*000c*/ 	.word	0xfffffffe
	.align		4
        /*0010*/ 	.word	0x00000000
	.align		4
        /*0014*/ 	.word	0xfffffffd
	.align		4
        /*0018*/ 	.word	0x00000000
	.align		4
        /*001c*/ 	.word	0xfffffffc


//--------------------- .text._Z9reductioniPfS_   --------------------------
	.section	.text._Z9reductioniPfS_,"ax",@progbits
	.align	128
        .global         _Z9reductioniPfS_
        .type           _Z9reductioniPfS_,@function
        .size           _Z9reductioniPfS_,(.L_x_1 - _Z9reductioniPfS_)
        .other          _Z9reductioniPfS_,@"STO_CUDA_ENTRY STV_DEFAULT"
_Z9reductioniPfS_:
.text._Z9reductioniPfS_:
[----:B------:R-:W-:Y:S01]  /*0000*/  LDC R1, c[0x0][0x37c] ;  /* 0x0000df00ff017b82 */ /* 0x000fe20000000800 */
[----:B------:R-:W0:Y:S07]  /*0010*/  S2R R5, SR_TID.X ;  /* 0x0000000000057919 */ /* 0x000e2e0000002100 */
[----:B------:R-:W0:Y:S01]  /*0020*/  S2UR UR4, SR_CTAID.X ;  /* 0x00000000000479c3 */ /* 0x000e220000002500 */
[----:B------:R-:W1:Y:S07]  /*0030*/  LDCU.64 UR6, c[0x0][0x358] ;  /* 0x00006b00ff0677ac */ /* 0x000e6e0008000a00 */
[----:B------:R-:W0:Y:S08]  /*0040*/  LDC R0, c[0x0][0x360] ;  /* 0x0000d800ff007b82 */ /* 0x000e300000000800 */
[----:B------:R-:W2:Y:S01]  /*0050*/  LDC.64 R2, c[0x0][0x388] ;  /* 0x0000e200ff027b82 */ /* 0x000ea20000000a00 */
[----:B0-----:R-:W-:-:S04]  /*0060*/  IMAD R5, R0, UR4, R5 ;  /* 0x0000000400057c24 */ /* 0x001fc8000f8e0205 */
[----:B--2---:R-:W-:-:S06]  /*0070*/  IMAD.WIDE.U32 R2, R5, 0x4, R2 ;  /* 0x0000000405027825 */ /* 0x004fcc00078e0002 */
[----:B-1----:R-:W2:Y:S01]  /*0080*/  LDG.E R2, desc[UR6][R2.64] ;  /* 0x0000000602027981 */ /* 0x002ea2000c1e1900 */
[----:B------:R-:W0:Y:S01]  /*0090*/  S2UR UR5, SR_CgaCtaId ;  /* 0x00000000000579c3 */ /* 0x000e220000008800 */
[----:B------:R-:W-:Y:S01]  /*00a0*/  UMOV UR4, 0x400 ;  /* 0x0000040000047882 */ /* 0x000fe20000000000 */
[C---:B------:R-:W-:Y:S02]  /*00b0*/  ISETP.GT.U32.AND P0, PT, R5.reuse, 0xf, PT ;  /* 0x0000000f0500780c */ /* 0x040fe40003f04070 */
[----:B------:R-:W-:Y:S01]  /*00c0*/  ISETP.GT.U32.AND P1, PT, R5, 0x7, PT ;  /* 0x000000070500780c */ /* 0x000fe20003f24070 */
[----:B0-----:R-:W-:-:S06]  /*00d0*/  ULEA UR4, UR5, UR4, 0x18 ;  /* 0x0000000405047291 */ /* 0x001fcc000f8ec0ff */
[----:B------:R-:W-:-:S05]  /*00e0*/  LEA R7, R5, UR4, 0x2 ;  /* 0x0000000405077c11 */ /* 0x000fca000f8e10ff */
[----:B--2---:R-:W-:Y:S01]  /*00f0*/  STS [R7], R2 ;  /* 0x0000000207007388 */ /* 0x004fe20000000800 */
[----:B------:R-:W-:Y:S06]  /*0100*/  BAR.SYNC.DEFER_BLOCKING 0x0 ;  /* 0x0000000000007b1d */ /* 0x000fec0000010000 */
[----:B------:R-:W-:Y:S04]  /*0110*/  @!P0 LDS R0, [R7+0x40] ;  /* 0x0000400007008984 */ /* 0x000fe80000000800 */
[----:B------:R-:W0:Y:S02]  /*0120*/  @!P0 LDS R9, [R7] ;  /* 0x0000000007098984 */ /* 0x000e240000000800 */
[----:B0-----:R-:W-:-:S05]  /*0130*/  @!P0 FADD R0, R0, R9 ;  /* 0x0000000900008221 */ /* 0x001fca0000000000 */
[----:B------:R-:W-:Y:S01]  /*0140*/  @!P0 STS [R7], R0 ;  /* 0x0000000007008388 */ /* 0x000fe20000000800 */
[----:B------:R-:W-:Y:S01]  /*0150*/  BAR.SYNC.DEFER_BLOCKING 0x0 ;  /* 0x0000000000007b1d */ /* 0x000fe20000010000 */
[----:B------:R-:W-:-:S05]  /*0160*/  ISETP.GT.U32.AND P0, PT, R5, 0x3, PT ;  /* 0x000000030500780c */ /* 0x000fca0003f04070 */
        /* <DEDUP_REMOVED lines=11> */
[----:B------:R-:W-:-:S05]  /*0220*/  ISETP.NE.AND P0, PT, R5, RZ, PT ;  /* 0x000000ff0500720c */ /* 0x000fca0003f05270 */
[----:B------:R-:W-:Y:S04]  /*0230*/  @!P1 LDS R0, [R7+0x8] ;  /* 0x0000080007009984 */ /* 0x000fe80000000800 */
[----:B------:R-:W0:Y:S02]  /*0240*/  @!P1 LDS R3, [R7] ;  /* 0x0000000007039984 */ /* 0x000e240000000800 */
[----:B0-----:R-:W-:-:S05]  /*0250*/  @!P1 FADD R0, R0, R3 ;  /* 0x0000000300009221 */ /* 0x001fca0000000000 */
[----:B------:R0:W-:Y:S01]  /*0260*/  @!P1 STS [R7], R0 ;  /* 0x0000000007009388 */ /* 0x0001e20000000800 */
[----:B------:R-:W-:Y:S06]  /*0270*/  BAR.SYNC.DEFER_BLOCKING 0x0 ;  /* 0x0000000000007b1d */ /* 0x000fec0000010000 */
[----:B------:R-:W-:Y:S05]  /*0280*/  @P0 EXIT ;  /* 0x000000000000094d */ /* 0x000fea0003800000 */
[----:B------:R-:W1:Y:S01]  /*0290*/  LDS.64 R4, [UR4] ;  /* 0x00000004ff047984 */ /* 0x000e620008000a00 */
[----:B------:R-:W2:Y:S01]  /*02a0*/  LDC.64 R2, c[0x0][0x390] ;  /* 0x0000e400ff027b82 */ /* 0x000ea20000000a00 */
[----:B-1----:R-:W-:-:S05]  /*02b0*/  FADD R5, R5, R4 ;  /* 0x0000000405057221 */ /* 0x002fca0000000000 */
[----:B------:R-:W-:Y:S04]  /*02c0*/  STS [UR4], R5 ;  /* 0x00000005ff007988 */ /* 0x000fe80008000804 */
[----:B--2---:R-:W-:Y:S01]  /*02d0*/  STG.E desc[UR6][R2.64], R5 ;  /* 0x0000000502007986 */ /* 0x004fe2000c101906 */
[----:B------:R-:W-:Y:S05]  /*02e0*/  EXIT ;  /* 0x000000000000794d */ /* 0x000fea0003800000 */
.L_x_0:
[----:B------:R-:W-:-:S00]  /*02f0*/  BRA `(.L_x_0) ;  /* 0xfffffffc00fc7947 */ /* 0x000fc0000383ffff */
[----:B------:R-:W-:-:S00]  /*0300*/  NOP ;  /* 0x0000000000007918 */ /* 0x000fc00000000000 */
[----:B------:R-:W-:-:S00]  /*0310*/  NOP ;  /* 0x0000000000007918 */ /* 0x000fc00000000000 */
[----:B------:R-:W-:-:S00]  /*0320*/  NOP ;  /* 0x0000000000007918 */ /* 0x000fc00000000000 */
[----:B------:R-:W-:-:S00]  /*0330*/  NOP ;  /* 0x0000000000007918 */ /* 0x000fc00000000000 */
[----:B------:R-:W-:-:S00]  /*0340*/  NOP ;  /* 0x0000000000007918 */ /* 0x000fc00000000000 */
[----:B------:R-:W-:-:S00]  /*0350*/  NOP ;  /* 0x0000000000007918 */ /* 0x000fc00000000000 */
[----:B------:R-:W-:-:S00]  /*0360*/  NOP ;  /* 0x0000000000007918 */ /* 0x000fc00000000000 */
[----:B------:R-:W-:-:S00]  /*0370*/  NOP ;  /* 0x0000000000007918 */ /* 0x000fc00000000000 */
.L_x_1:


//--------------------- .nv.shared._Z9reductioniPfS_ --------------------------
	.section	.nv.shared._Z9reductioniPfS_,"aw",@nobits
	.sectionflags	@""
	.align	4
.nv.shared._Z9reductioniPfS_:
	.zero		1152


//--------------------- .nv.shared.reserved.0     --------------------------
	.section	.nv.shared.reserved.0,"aw",@nobits
	.weak		__nv_reservedSMEM_offset_0_alias
	.size		__nv_reservedSMEM_offset_0_alias, 0, 64
	.other		__nv_reservedSMEM_offset_0_alias,@"STO_CUDA_RESERVED_SHARED STV_DEFAULT"
__nv_reservedSMEM_offset_0_alias:
	.zero		0
	.zero		64


//--------------------- .nv.constant0._Z9reductioniPfS_ --------------------------
	.section	.nv.constant0._Z9reductioniPfS_,"a",@progbits
	.sectionflags	@""
	.align	4
.nv.constant0._Z9reductioniPfS_:
	.zero		920


//--------------------- SYMBOLS --------------------------

	.type		.nv.reservedSmem.offset0,@object
	.size		.nv.reservedSmem.offset0,0x4
	.type		.nv.reservedSmem.cap,@object
	.size		.nv.reservedSmem.cap,0x4
